//
// Generated by NVIDIA NVVM Compiler
//
// Compiler Build ID: CL-36424714
// Cuda compilation tools, release 13.0, V13.0.88
// Based on NVVM 20.0.0
//

.version 9.0
.target sm_100
.address_size 64

	// .globl	_Z11writeKernelPi

.visible .entry _Z11writeKernelPi(
	.param .u64 .ptr .align 1 _Z11writeKernelPi_param_0
)
{
	.reg .b32 	%r<2>;
	.reg .b64 	%rd<3>;

	ld.param.u64 	%rd1, [_Z11writeKernelPi_param_0];
	cvta.to.global.u64 	%rd2, %rd1;
	mov.b32 	%r1, 1337;
	st.global.u32 	[%rd2+16], %r1;
	ret;

}


// ===== COMPILED SASS (sm_100) =====

	.target	sm_100

	.elftype	@"ET_EXEC"


//--------------------- .note.nv.tkinfo           --------------------------
	.section	.note.nv.tkinfo,"",@"SHT_NOTE"
	.sectionflags	@"SHF_NOTE_NV_TKINFO"
	.tkinfo
        /*0018*/ 	.word	0x00000002
        /*0030*/ 	.string	""
        /*0030*/ 	.string	"ptxas"
        /*0030*/ 	.string	"Cuda compilation tools, release 13.0, V13.0.88"
        /*0030*/ 	.string	"Build cuda_13.0.r13.0/compiler.36424714_0"
        /*0030*/ 	.string	"-arch sm_100 -m 64 "



//--------------------- .note.nv.cuinfo           --------------------------
	.section	.note.nv.cuinfo,"",@"SHT_NOTE"
	.sectionflags	@"SHF_NOTE_NV_CUINFO"
        /*0018*/ 	.short	0x0002
        /*001a*/ 	.short	0x0064
        /*001c*/ 	.short	0x0082
	.zero		2


//--------------------- .nv.info                  --------------------------
	.section	.nv.info,"",@"SHT_CUDA_INFO"
	.align	4


	//----- nvinfo : EIATTR_REGCOUNT
	.align		4
        /*0000*/ 	.byte	0x04, 0x2f
        /*0002*/ 	.short	(.L_1 - .L_0)
	.align		4
.L_0:
        /*0004*/ 	.word	index@(_Z11writeKernelPi)
        /*0008*/ 	.word	0x00000008


	//----- nvinfo : EIATTR_FRAME_SIZE
	.align		4
.L_1:
        /*000c*/ 	.byte	0x04, 0x11
        /*000e*/ 	.short	(.L_3 - .L_2)
	.align		4
.L_2:
        /*0010*/ 	.word	index@(_Z11writeKernelPi)
        /*0014*/ 	.word	0x00000000


	//----- nvinfo : EIATTR_MIN_STACK_SIZE
	.align		4
.L_3:
        /*0018*/ 	.byte	0x04, 0x12
        /*001a*/ 	.short	(.L_5 - .L_4)
	.align		4
.L_4:
        /*001c*/ 	.word	index@(_Z11writeKernelPi)
        /*0020*/ 	.word	0x00000000
.L_5:


//--------------------- .nv.compat                --------------------------
	.section	.nv.compat,"",@"SHT_CUDA_COMPAT_INFO"
	.align	4
        /*0000*/ 	.byte	0x02, 0x09, 0x00, 0x00, 0x02, 0x02, 0x01, 0x00, 0x02, 0x05, 0x05, 0x00, 0x03, 0x07, 0x01, 0x01
        /*0010*/ 	.byte	0x02, 0x03, 0x00, 0x00, 0x02, 0x06, 0x01, 0x00, 0x04, 0x0b, 0x08, 0x00, 0x09, 0x00, 0x00, 0x00
        /*0020*/ 	.byte	0x00, 0x00, 0x00, 0x00


//--------------------- .nv.info._Z11writeKernelPi --------------------------
	.section	.nv.info._Z11writeKernelPi,"",@"SHT_CUDA_INFO"
	.sectionflags	@""
	.align	4


	//----- nvinfo : EIATTR_CUDA_API_VERSION
	.align		4
        /*0000*/ 	.byte	0x04, 0x37
        /*0002*/ 	.short	(.L_7 - .L_6)
.L_6:
        /*0004*/ 	.word	0x00000082


	//----- nvinfo : EIATTR_KPARAM_INFO
	.align		4
.L_7:
        /*0008*/ 	.byte	0x04, 0x17
        /*000a*/ 	.short	(.L_9 - .L_8)
.L_8:
        /*000c*/ 	.word	0x00000000
        /*0010*/ 	.short	0x0000
        /*0012*/ 	.short	0x0000
        /*0014*/ 	.byte	0x00, 0xf5, 0x21, 0x00


	//----- nvinfo : EIATTR_SPARSE_MMA_MASK
	.align		4
.L_9:
        /*0018*/ 	.byte	0x03, 0x50
        /*001a*/ 	.short	0x0000


	//----- nvinfo : EIATTR_MAXREG_COUNT
	.align		4
        /*001c*/ 	.byte	0x03, 0x1b
        /*001e*/ 	.short	0x00ff


	//----- nvinfo : EIATTR_MERCURY_ISA_VERSION
	.align		4
        /*0020*/ 	.byte	0x03, 0x5f
        /*0022*/ 	.short	0x0101


	//----- nvinfo : EIATTR_VRC_CTA_INIT_COUNT
	.align		4
        /*0024*/ 	.byte	0x02, 0x4a
	.zero		1
	.zero		1


	//----- nvinfo : EIATTR_EXIT_INSTR_OFFSETS
	.align		4
        /*0028*/ 	.byte	0x04, 0x1c
        /*002a*/ 	.short	(.L_11 - .L_10)


	//   ....[0]....
.L_10:
        /*002c*/ 	.word	0x00000050


	//----- nvinfo : EIATTR_CBANK_PARAM_SIZE
	.align		4
.L_11:
        /*0030*/ 	.byte	0x03, 0x19
        /*0032*/ 	.short	0x0008


	//----- nvinfo : EIATTR_PARAM_CBANK
	.align		4
        /*0034*/ 	.byte	0x04, 0x0a
        /*0036*/ 	.short	(.L_13 - .L_12)
	.align		4
.L_12:
        /*0038*/ 	.word	index@(.nv.constant0._Z11writeKernelPi)
        /*003c*/ 	.short	0x0380
        /*003e*/ 	.short	0x0008


	//----- nvinfo : EIATTR_SW_WAR
	.align		4
.L_13:
        /*0040*/ 	.byte	0x04, 0x36
        /*0042*/ 	.short	(.L_15 - .L_14)
.L_14:
        /*0044*/ 	.word	0x00000008
.L_15:


//--------------------- .nv.callgraph             --------------------------
	.section	.nv.callgraph,"",@"SHT_CUDA_CALLGRAPH"
	.align	4
	.sectionentsize	8
	.align		4
        /*0000*/ 	.word	0x00000000
	.align		4
        /*0004*/ 	.word	0xffffffff
	.align		4
        /*0008*/ 	.word	0x00000000
	.align		4
        /*000c*/ 	.word	0xfffffffe
	.align		4
        /*0010*/ 	.word	0x00000000
	.align		4
        /*0014*/ 	.word	0xfffffffd
	.align		4
        /*0018*/ 	.word	0x00000000
	.align		4
        /*001c*/ 	.word	0xfffffffc


//--------------------- .text._Z11writeKernelPi   --------------------------
	.section	.text._Z11writeKernelPi,"ax",@progbits
	.align	128
        .global         _Z11writeKernelPi
        .type           _Z11writeKernelPi,@function
        .size           _Z11writeKernelPi,(.L_x_1 - _Z11writeKernelPi)
        .other          _Z11writeKernelPi,@"STO_CUDA_ENTRY STV_DEFAULT"
_Z11writeKernelPi:
.text._Z11writeKernelPi:
[----:B------:R-:W-:Y:S08]  /*0000*/  LDC R1, c[0x0][0x37c] ;  /* 0x0000df00ff017b82 */ /* 0x000ff00000000800 */
[----:B------:R-:W0:Y:S01]  /*0010*/  LDC.64 R2, c[0x0][0x380] ;  /* 0x0000e000ff027b82 */ /* 0x000e220000000a00 */
[----:B------:R-:W0:Y:S01]  /*0020*/  LDCU.64 UR4, c[0x0][0x358] ;  /* 0x00006b00ff0477ac */ /* 0x000e220008000a00 */
[----:B------:R-:W-:-:S05]  /*0030*/  HFMA2 R5, -RZ, RZ, 0, 7.9691410064697265625e-05 ;  /* 0x00000539ff057431 */ /* 0x000fca00000001ff */
[----:B0-----:R-:W-:Y:S01]  /*0040*/  STG.E desc[UR4][R2.64+0x10], R5 ;  /* 0x0000100502007986 */ /* 0x001fe2000c101904 */
[----:B------:R-:W-:Y:S05]  /*0050*/  EXIT ;  /* 0x000000000000794d */ /* 0x000fea0003800000 */
.L_x_0:
[----:B------:R-:W-:-:S00]  /*0060*/  BRA `(.L_x_0) ;  /* 0xfffffffc00fc7947 */ /* 0x000fc0000383ffff */
[----:B------:R-:W-:-:S00]  /*0070*/  NOP ;  /* 0x0000000000007918 */ /* 0x000fc00000000000 */
        /* <DEDUP_REMOVED lines=8> */
.L_x_1:


//--------------------- .nv.shared.reserved.0     --------------------------
	.section	.nv.shared.reserved.0,"aw",@nobits
	.weak		__nv_reservedSMEM_offset_0_alias
	.size		__nv_reservedSMEM_offset_0_alias, 0, 64
	.other		__nv_reservedSMEM_offset_0_alias,@"STO_CUDA_RESERVED_SHARED STV_DEFAULT"
__nv_reservedSMEM_offset_0_alias:
	.zero		0
	.zero		64


//--------------------- .nv.constant0._Z11writeKernelPi --------------------------
	.section	.nv.constant0._Z11writeKernelPi,"a",@progbits
	.sectionflags	@""
	.align	4
.nv.constant0._Z11writeKernelPi:
	.zero		904


//--------------------- SYMBOLS --------------------------

	.type		.nv.reservedSmem.offset0,@object
	.size		.nv.reservedSmem.offset0,0x4
